	.headerflags	@"EF_CUDA_TEXMODE_UNIFIED EF_CUDA_64BIT_ADDRESS EF_CUDA_ACCELERATORS EF_CUDA_SM90 EF_CUDA_VIRTUAL_SM(EF_CUDA_SM90)"
	.elftype	@"ET_EXEC"


//--------------------- .nv.info                  --------------------------
	.section	.nv.info,"",@"SHT_CUDA_INFO"
	.align	4


	//----- nvinfo : EIATTR_REGCOUNT
	.align		4
        /*0000*/ 	.byte	0x04, 0x2f
        /*0002*/ 	.short	(.L_3 - .L_2)
	.align		4
.L_2:
        /*0004*/ 	.word	index@(triton_poi_fused__native_batch_norm_legit_no_training_convolution_leaky_relu_8)
        /*0008*/ 	.word	0x00000022


	//----- nvinfo : EIATTR_MIN_STACK_SIZE
	.align		4
.L_3:
        /*000c*/ 	.byte	0x04, 0x12
        /*000e*/ 	.short	(.L_5 - .L_4)
	.align		4
.L_4:
        /*0010*/ 	.word	index@(triton_poi_fused__native_batch_norm_legit_no_training_convolution_leaky_relu_8)
        /*0014*/ 	.word	0x00000000


	//----- nvinfo : EIATTR_FRAME_SIZE
	.align		4
.L_5:
        /*0018*/ 	.byte	0x04, 0x11
        /*001a*/ 	.short	(.L_7 - .L_6)
	.align		4
.L_6:
        /*001c*/ 	.word	index@(triton_poi_fused__native_batch_norm_legit_no_training_convolution_leaky_relu_8)
        /*0020*/ 	.word	0x00000000


	//----- nvinfo : EIATTR_MIN_STACK_SIZE
	.align		4
.L_7:
        /*0024*/ 	.byte	0x04, 0x12
        /*0026*/ 	.short	(.L_9 - .L_8)
	.align		4
.L_8:
        /*0028*/ 	.word	index@(triton_poi_fused__native_batch_norm_legit_no_training_convolution_leaky_relu_8)
        /*002c*/ 	.word	0x00000000
.L_9:


//--------------------- .nv.info.triton_poi_fused__native_batch_norm_legit_no_training_convolution_leaky_relu_8 --------------------------
	.section	.nv.info.triton_poi_fused__native_batch_norm_legit_no_training_convolution_leaky_relu_8,"",@"SHT_CUDA_INFO"
	.sectionflags	@""
	.align	4


	//----- nvinfo : EIATTR_CUDA_API_VERSION
	.align		4
        /*0000*/ 	.byte	0x04, 0x37
        /*0002*/ 	.short	(.L_11 - .L_10)
.L_10:
        /*0004*/ 	.word	0x0000007c


	//----- nvinfo : EIATTR_KPARAM_INFO
	.align		4
.L_11:
        /*0008*/ 	.byte	0x04, 0x17
        /*000a*/ 	.short	(.L_13 - .L_12)
.L_12:
        /*000c*/ 	.word	0x00000000
        /*0010*/ 	.short	0x0007
        /*0012*/ 	.short	0x0038
        /*0014*/ 	.byte	0x00, 0xf0, 0x11, 0x00


	//----- nvinfo : EIATTR_KPARAM_INFO
	.align		4
.L_13:
        /*0018*/ 	.byte	0x04, 0x17
        /*001a*/ 	.short	(.L_15 - .L_14)
.L_14:
        /*001c*/ 	.word	0x00000000
        /*0020*/ 	.short	0x0006
        /*0022*/ 	.short	0x0030
        /*0024*/ 	.byte	0x00, 0xf4, 0x21, 0x00


	//----- nvinfo : EIATTR_KPARAM_INFO
	.align		4
.L_15:
        /*0028*/ 	.byte	0x04, 0x17
        /*002a*/ 	.short	(.L_17 - .L_16)
.L_16:
        /*002c*/ 	.word	0x00000000
        /*0030*/ 	.short	0x0005
        /*0032*/ 	.short	0x0028
        /*0034*/ 	.byte	0x00, 0xf4, 0x21, 0x00


	//----- nvinfo : EIATTR_KPARAM_INFO
	.align		4
.L_17:
        /*0038*/ 	.byte	0x04, 0x17
        /*003a*/ 	.short	(.L_19 - .L_18)
.L_18:
        /*003c*/ 	.word	0x00000000
        /*0040*/ 	.short	0x0004
        /*0042*/ 	.short	0x0020
        /*0044*/ 	.byte	0x00, 0xf4, 0x21, 0x00


	//----- nvinfo : EIATTR_KPARAM_INFO
	.align		4
.L_19:
        /*0048*/ 	.byte	0x04, 0x17
        /*004a*/ 	.short	(.L_21 - .L_20)
.L_20:
        /*004c*/ 	.word	0x00000000
        /*0050*/ 	.short	0x0003
        /*0052*/ 	.short	0x0018
        /*0054*/ 	.byte	0x00, 0xf4, 0x21, 0x00


	//----- nvinfo : EIATTR_KPARAM_INFO
	.align		4
.L_21:
        /*0058*/ 	.byte	0x04, 0x17
        /*005a*/ 	.short	(.L_23 - .L_22)
.L_22:
        /*005c*/ 	.word	0x00000000
        /*0060*/ 	.short	0x0002
        /*0062*/ 	.short	0x0010
        /*0064*/ 	.byte	0x00, 0xf4, 0x21, 0x00


	//----- nvinfo : EIATTR_KPARAM_INFO
	.align		4
.L_23:
        /*0068*/ 	.byte	0x04, 0x17
        /*006a*/ 	.short	(.L_25 - .L_24)
.L_24:
        /*006c*/ 	.word	0x00000000
        /*0070*/ 	.short	0x0001
        /*0072*/ 	.short	0x0008
        /*0074*/ 	.byte	0x00, 0xf4, 0x21, 0x00


	//----- nvinfo : EIATTR_KPARAM_INFO
	.align		4
.L_25:
        /*0078*/ 	.byte	0x04, 0x17
        /*007a*/ 	.short	(.L_27 - .L_26)
.L_26:
        /*007c*/ 	.word	0x00000000
        /*0080*/ 	.short	0x0000
        /*0082*/ 	.short	0x0000
        /*0084*/ 	.byte	0x00, 0xf4, 0x21, 0x00


	//----- nvinfo : EIATTR_SPARSE_MMA_MASK
	.align		4
.L_27:
        /*0088*/ 	.byte	0x03, 0x50
        /*008a*/ 	.short	0x0000


	//----- nvinfo : EIATTR_MAXREG_COUNT
	.align		4
        /*008c*/ 	.byte	0x03, 0x1b
        /*008e*/ 	.short	0x00ff


	//----- nvinfo : EIATTR_EXIT_INSTR_OFFSETS
	.align		4
        /*0090*/ 	.byte	0x04, 0x1c
        /*0092*/ 	.short	(.L_29 - .L_28)


	//   ....[0]....
.L_28:
        /*0094*/ 	.word	0x000007e0


	//----- nvinfo : EIATTR_REQNTID
	.align		4
.L_29:
        /*0098*/ 	.byte	0x04, 0x10
        /*009a*/ 	.short	(.L_31 - .L_30)
.L_30:
        /*009c*/ 	.word	0x00000080
        /*00a0*/ 	.word	0x00000001
        /*00a4*/ 	.word	0x00000001


	//----- nvinfo : EIATTR_CBANK_PARAM_SIZE
	.align		4
.L_31:
        /*00a8*/ 	.byte	0x03, 0x19
        /*00aa*/ 	.short	0x003c


	//----- nvinfo : EIATTR_PARAM_CBANK
	.align		4
        /*00ac*/ 	.byte	0x04, 0x0a
        /*00ae*/ 	.short	(.L_33 - .L_32)
	.align		4
.L_32:
        /*00b0*/ 	.word	index@(.nv.constant0.triton_poi_fused__native_batch_norm_legit_no_training_convolution_leaky_relu_8)
        /*00b4*/ 	.short	0x0210
        /*00b6*/ 	.short	0x003c


	//----- nvinfo : EIATTR_SW_WAR
	.align		4
.L_33:
        /*00b8*/ 	.byte	0x04, 0x36
        /*00ba*/ 	.short	(.L_35 - .L_34)
.L_34:
        /*00bc*/ 	.word	0x00000008
.L_35:


//--------------------- .nv.callgraph             --------------------------
	.section	.nv.callgraph,"",@"SHT_CUDA_CALLGRAPH"
	.align	4
	.sectionentsize	8
	.align		4
        /*0000*/ 	.word	0x00000000
	.align		4
        /*0004*/ 	.word	0xffffffff
	.align		4
        /*0008*/ 	.word	0x00000000
	.align		4
        /*000c*/ 	.word	0xfffffffe
	.align		4
        /*0010*/ 	.word	0x00000000
	.align		4
        /*0014*/ 	.word	0xfffffffd
	.align		4
        /*0018*/ 	.word	0x00000000
	.align		4
        /*001c*/ 	.word	0xfffffffc


//--------------------- .nv.constant4             --------------------------
	.section	.nv.constant4,"a",@progbits
	.align	8
	.align		8
.nv.constant4:
        /*0000*/ 	.dword	_$_str
	.align		8
        /*0008*/ 	.dword	_$_str_$_2


//--------------------- .text.triton_poi_fused__native_batch_norm_legit_no_training_convolution_leaky_relu_8 --------------------------
	.section	.text.triton_poi_fused__native_batch_norm_legit_no_training_convolution_leaky_relu_8,"ax",@progbits
	.align	128
        .global         triton_poi_fused__native_batch_norm_legit_no_training_convolution_leaky_relu_8
        .type           triton_poi_fused__native_batch_norm_legit_no_training_convolution_leaky_relu_8,@function
        .size           triton_poi_fused__native_batch_norm_legit_no_training_convolution_leaky_relu_8,(.L_x_1 - triton_poi_fused__native_batch_norm_legit_no_training_convolution_leaky_relu_8)
        .other          triton_poi_fused__native_batch_norm_legit_no_training_convolution_leaky_relu_8,@"STO_CUDA_ENTRY STV_DEFAULT"
triton_poi_fused__native_batch_norm_legit_no_training_convolution_leaky_relu_8:
.text.triton_poi_fused__native_batch_norm_legit_no_training_convolution_leaky_relu_8:
[----:B------:R-:W-:Y:S01]  /*0000*/  LDC R1, c[0x0][0x28] ;  /* 0x00000a00ff017b82 */ /* 0x000fe20000000800 */
[----:B------:R-:W1:Y:S07]  /*0010*/  S2R R0, SR_TID.X ;  /* 0x0000000000007919 */ /* 0x000e6e0000002100 */
[----:B------:R-:W2:Y:S01]  /*0020*/  LDC.64 R20, c[0x0][0x230] ;  /* 0x00008c00ff147b82 */ /* 0x000ea20000000a00 */
[----:B------:R-:W-:Y:S01]  /*0030*/  ULDC.64 UR4, c[0x0][0x208] ;  /* 0x0000820000047ab9 */ /* 0x000fe20000000a00 */
[----:B------:R-:W3:Y:S06]  /*0040*/  S2R R5, SR_CTAID.X ;  /* 0x0000000000057919 */ /* 0x000eec0000002500 */
[----:B------:R-:W4:Y:S08]  /*0050*/  LDC.64 R16, c[0x0][0x220] ;  /* 0x00008800ff107b82 */ /* 0x000f300000000a00 */
[----:B------:R-:W5:Y:S01]  /*0060*/  LDC.64 R28, c[0x0][0x210] ;  /* 0x00008400ff1c7b82 */ /* 0x000f620000000a00 */
[----:B-1----:R-:W-:-:S02]  /*0070*/  SHF.L.U32 R0, R0, 0x2, RZ ;  /* 0x0000000200007819 */ /* 0x002fc400000006ff */
[----:B---3--:R-:W-:Y:S02]  /*0080*/  SHF.R.S32.HI R3, RZ, 0x15, R5 ;  /* 0x00000015ff037819 */ /* 0x008fe40000011405 */
[----:B------:R-:W-:Y:S02]  /*0090*/  LOP3.LUT R0, R0, 0x1fc, RZ, 0xc0, !PT ;  /* 0x000001fc00007812 */ /* 0x000fe400078ec0ff */
[----:B------:R-:W-:Y:S02]  /*00a0*/  SGXT R3, R3, 0x1 ;  /* 0x000000010303781a */ /* 0x000fe40000000200 */
[----:B------:R-:W-:-:S04]  /*00b0*/  LEA R0, R5, R0, 0xa ;  /* 0x0000000005007211 */ /* 0x000fc800078e50ff */
[----:B------:R-:W-:-:S04]  /*00c0*/  LEA.HI R3, R3, R0, RZ, 0x4 ;  /* 0x0000000003037211 */ /* 0x000fc800078f20ff */
[----:B------:R-:W-:-:S04]  /*00d0*/  LOP3.LUT R3, R3, 0xfffffff0, RZ, 0xc0, !PT ;  /* 0xfffffff003037812 */ /* 0x000fc800078ec0ff */
[----:B------:R-:W-:Y:S02]  /*00e0*/  IADD3 R8, R0, -R3, RZ ;  /* 0x8000000300087210 */ /* 0x000fe40007ffe0ff */
[----:B------:R-:W1:Y:S03]  /*00f0*/  LDC.64 R2, c[0x0][0x228] ;  /* 0x00008a00ff027b82 */ /* 0x000e660000000a00 */
[----:B--2---:R-:W-:-:S06]  /*0100*/  IMAD.WIDE R20, R8, 0x4, R20 ;  /* 0x0000000408147825 */ /* 0x004fcc00078e0214 */
[----:B------:R-:W2:Y:S01]  /*0110*/  LDG.E.EL.128 R20, desc[UR4][R20.64] ;  /* 0x0000000414147981 */ /* 0x000ea2000c2e1d00 */
[----:B----4-:R-:W-:-:S04]  /*0120*/  IMAD.WIDE R16, R8, 0x4, R16 ;  /* 0x0000000408107825 */ /* 0x010fc800078e0210 */
[----:B-----5:R-:W-:Y:S02]  /*0130*/  IMAD.WIDE R28, R0, 0x4, R28 ;  /* 0x00000004001c7825 */ /* 0x020fe400078e021c */
[----:B------:R-:W3:Y:S04]  /*0140*/  LDG.E.EL.128 R16, desc[UR4][R16.64] ;  /* 0x0000000410107981 */ /* 0x000ee8000c2e1d00 */
[----:B------:R-:W3:Y:S04]  /*0150*/  LDG.E.128 R12, desc[UR4][R28.64+0x800] ;  /* 0x000800041c0c7981 */ /* 0x000ee8000c1e1d00 */
[----:B------:R-:W4:Y:S01]  /*0160*/  LDG.E.128 R4, desc[UR4][R28.64] ;  /* 0x000000041c047981 */ /* 0x000f22000c1e1d00 */
[----:B-1----:R-:W-:-:S05]  /*0170*/  IMAD.WIDE R2, R8, 0x4, R2 ;  /* 0x0000000408027825 */ /* 0x002fca00078e0202 */
[----:B------:R1:W5:Y:S02]  /*0180*/  LDG.E.EL.128 R24, desc[UR4][R2.64] ;  /* 0x0000000402187981 */ /* 0x000364000c2e1d00 */
[----:B-1----:R-:W-:Y:S01]  /*0190*/  HFMA2.MMA R3, -RZ, RZ, 1.625, 0 ;  /* 0x3e800000ff037435 */ /* 0x002fe200000001ff */
[----:B--2---:R-:W-:-:S04]  /*01a0*/  FADD R20, R20, 0.0010000000474974513054 ;  /* 0x3a83126f14147421 */ /* 0x004fc80000000000 */
[----:B------:R-:W1:Y:S01]  /*01b0*/  MUFU.SQRT R9, R20 ;  /* 0x0000001400097308 */ /* 0x000e620000002000 */
[----:B------:R-:W-:Y:S01]  /*01c0*/  FADD R21, R21, 0.0010000000474974513054 ;  /* 0x3a83126f15157421 */ /* 0x000fe20000000000 */
[----:B------:R-:W-:-:S06]  /*01d0*/  FADD R22, R22, 0.0010000000474974513054 ;  /* 0x3a83126f16167421 */ /* 0x000fcc0000000000 */
[----:B------:R-:W2:Y:S01]  /*01e0*/  MUFU.SQRT R21, R21 ;  /* 0x0000001500157308 */ /* 0x000ea20000002000 */
[C---:B-1----:R-:W-:Y:S02]  /*01f0*/  FSETP.GT.AND P0, PT, R9.reuse, 8.50705917302346158658e+37, PT ;  /* 0x7e8000000900780b */ /* 0x042fe40003f04000 */
[----:B------:R-:W-:-:S05]  /*0200*/  FSETP.GEU.AND P3, PT, R9, 1.175494350822287508e-38, PT ;  /* 0x008000000900780b */ /* 0x000fca0003f6e000 */
[----:B------:R-:W1:Y:S01]  /*0210*/  MUFU.SQRT R11, R22 ;  /* 0x00000016000b7308 */ /* 0x000e620000002000 */
[C---:B--2---:R-:W-:Y:S02]  /*0220*/  FSETP.GT.AND P1, PT, R21.reuse, 8.50705917302346158658e+37, PT ;  /* 0x7e8000001500780b */ /* 0x044fe40003f24000 */
[----:B------:R-:W-:-:S03]  /*0230*/  FSETP.GEU.AND P4, PT, R21, 1.175494350822287508e-38, PT ;  /* 0x008000001500780b */ /* 0x000fc60003f8e000 */
[----:B------:R-:W-:-:S04]  /*0240*/  @P0 FMUL R9, R9, 0.25 ;  /* 0x3e80000009090820 */ /* 0x000fc80000400000 */
[----:B------:R-:W-:Y:S01]  /*0250*/  @!P3 FMUL R9, R9, 16777216 ;  /* 0x4b8000000909b820 */ /* 0x000fe20000400000 */
[----:B-1----:R-:W-:-:S03]  /*0260*/  FSETP.GT.AND P2, PT, R11, 8.50705917302346158658e+37, PT ;  /* 0x7e8000000b00780b */ /* 0x002fc60003f44000 */
[----:B------:R-:W1:Y:S01]  /*0270*/  MUFU.RCP R10, R9 ;  /* 0x00000009000a7308 */ /* 0x000e620000001000 */
[----:B------:R-:W-:Y:S01]  /*0280*/  @P1 FMUL R21, R21, 0.25 ;  /* 0x3e80000015151820 */ /* 0x000fe20000400000 */
[----:B------:R-:W-:Y:S02]  /*0290*/  FSETP.GEU.AND P5, PT, R11, 1.175494350822287508e-38, PT ;  /* 0x008000000b00780b */ /* 0x000fe40003fae000 */
[----:B------:R-:W-:Y:S01]  /*02a0*/  FSEL R31, R3, 1, P0 ;  /* 0x3f800000031f7808 */ /* 0x000fe20000000000 */
[----:B------:R-:W-:-:S04]  /*02b0*/  @!P4 FMUL R21, R21, 16777216 ;  /* 0x4b8000001515c820 */ /* 0x000fc80000400000 */
[----:B------:R-:W-:Y:S01]  /*02c0*/  @!P3 FMUL R31, R31, 16777216 ;  /* 0x4b8000001f1fb820 */ /* 0x000fe20000400000 */
[----:B------:R-:W-:Y:S01]  /*02d0*/  @P2 FMUL R11, R11, 0.25 ;  /* 0x3e8000000b0b2820 */ /* 0x000fe20000400000 */
[----:B------:R-:W2:Y:S01]  /*02e0*/  MUFU.RCP R21, R21 ;  /* 0x0000001500157308 */ /* 0x000ea20000001000 */
[--C-:B---3--:R-:W-:Y:S01]  /*02f0*/  FADD R15, R15, R19.reuse ;  /* 0x000000130f0f7221 */ /* 0x108fe20000000000 */
[--C-:B------:R-:W-:Y:S01]  /*0300*/  FADD R14, R14, R18.reuse ;  /* 0x000000120e0e7221 */ /* 0x100fe20000000000 */
[----:B----4-:R-:W-:Y:S01]  /*0310*/  FADD R19, R7, R19 ;  /* 0x0000001307137221 */ /* 0x010fe20000000000 */
[----:B-1----:R-:W-:Y:S01]  /*0320*/  FMUL R10, R10, R31 ;  /* 0x0000001f0a0a7220 */ /* 0x002fe20000400000 */
[----:B------:R-:W-:Y:S01]  /*0330*/  FADD R18, R6, R18 ;  /* 0x0000001206127221 */ /* 0x000fe20000000000 */
[----:B------:R-:W1:Y:S01]  /*0340*/  LDC.64 R30, c[0x0][0x238] ;  /* 0x00008e00ff1e7b82 */ /* 0x000e620000000a00 */
[----:B------:R-:W-:Y:S01]  /*0350*/  @!P5 FMUL R11, R11, 16777216 ;  /* 0x4b8000000b0bd820 */ /* 0x000fe20000400000 */
[----:B------:R-:W-:-:S06]  /*0360*/  FSEL R2, R3, 1, P1 ;  /* 0x3f80000003027808 */ /* 0x000fcc0000800000 */
[----:B------:R-:W3:Y:S01]  /*0370*/  LDC.64 R6, c[0x0][0x240] ;  /* 0x00009000ff067b82 */ /* 0x000ee20000000a00 */
[----:B------:R-:W4:Y:S01]  /*0380*/  MUFU.RCP R11, R11 ;  /* 0x0000000b000b7308 */ /* 0x000f220000001000 */
[----:B------:R-:W-:Y:S01]  /*0390*/  @!P4 FMUL R2, R2, 16777216 ;  /* 0x4b8000000202c820 */ /* 0x000fe20000400000 */
[--C-:B------:R-:W-:Y:S01]  /*03a0*/  FADD R12, R12, R16.reuse ;  /* 0x000000100c0c7221 */ /* 0x100fe20000000000 */
[----:B------:R-:W-:Y:S02]  /*03b0*/  FADD R16, R4, R16 ;  /* 0x0000001004107221 */ /* 0x000fe40000000000 */
[----:B--2---:R-:W-:Y:S01]  /*03c0*/  FMUL R9, R21, R2 ;  /* 0x0000000215097220 */ /* 0x004fe20000400000 */
[----:B------:R-:W-:Y:S01]  /*03d0*/  FSEL R2, R3, 1, P2 ;  /* 0x3f80000003027808 */ /* 0x000fe20001000000 */
[--C-:B------:R-:W-:Y:S01]  /*03e0*/  FADD R13, R13, R17.reuse ;  /* 0x000000110d0d7221 */ /* 0x100fe20000000000 */
[----:B------:R-:W-:Y:S01]  /*03f0*/  FADD R17, R5, R17 ;  /* 0x0000001105117221 */ /* 0x000fe20000000000 */
[C---:B-----5:R-:W-:Y:S01]  /*0400*/  FADD R21, -R24.reuse, R12 ;  /* 0x0000000c18157221 */ /* 0x060fe20000000100 */
[----:B------:R-:W-:Y:S01]  /*0410*/  FADD R5, -R24, R16 ;  /* 0x0000001018057221 */ /* 0x000fe20000000100 */
[----:B------:R-:W-:Y:S01]  /*0420*/  @!P5 FMUL R2, R2, 16777216 ;  /* 0x4b8000000202d820 */ /* 0x000fe20000400000 */
[----:B------:R-:W-:Y:S01]  /*0430*/  FADD R4, -R25, R17 ;  /* 0x0000001119047221 */ /* 0x000fe20000000100 */
[C---:B------:R-:W-:Y:S01]  /*0440*/  FMUL R21, R10.reuse, R21 ;  /* 0x000000150a157220 */ /* 0x040fe20000400000 */
[----:B------:R-:W-:Y:S01]  /*0450*/  FMUL R24, R10, R5 ;  /* 0x000000050a187220 */ /* 0x000fe20000400000 */
[----:B----4-:R-:W-:Y:S01]  /*0460*/  FMUL R2, R11, R2 ;  /* 0x000000020b027220 */ /* 0x010fe20000400000 */
[----:B-1----:R-:W-:-:S04]  /*0470*/  IMAD.WIDE R10, R8, 0x4, R30 ;  /* 0x00000004080a7825 */ /* 0x002fc800078e021e */
[----:B------:R-:W-:Y:S01]  /*0480*/  FADD R22, -R25, R13 ;  /* 0x0000000d19167221 */ /* 0x000fe20000000100 */
[----:B------:R-:W-:Y:S01]  /*0490*/  FMUL R25, R9, R4 ;  /* 0x0000000409197220 */ /* 0x000fe20000400000 */
[----:B---3--:R-:W-:-:S04]  /*04a0*/  IMAD.WIDE R6, R8, 0x4, R6 ;  /* 0x0000000408067825 */ /* 0x008fc800078e0206 */
[----:B------:R-:W-:Y:S02]  /*04b0*/  FMUL R22, R9, R22 ;  /* 0x0000001609167220 */ /* 0x000fe40000400000 */
[----:B------:R-:W2:Y:S04]  /*04c0*/  LDG.E.EL.128 R8, desc[UR4][R10.64] ;  /* 0x000000040a087981 */ /* 0x000ea8000c2e1d00 */
[----:B------:R-:W2:Y:S01]  /*04d0*/  LDG.E.EL.128 R4, desc[UR4][R6.64] ;  /* 0x0000000406047981 */ /* 0x000ea2000c2e1d00 */
[----:B------:R-:W-:-:S04]  /*04e0*/  FADD R30, R23, 0.0010000000474974513054 ;  /* 0x3a83126f171e7421 */ /* 0x000fc80000000000 */
[----:B------:R-:W1:Y:S02]  /*04f0*/  MUFU.SQRT R23, R30 ;  /* 0x0000001e00177308 */ /* 0x000e640000002000 */
[C---:B-1----:R-:W-:Y:S02]  /*0500*/  FSETP.GT.AND P0, PT, R23.reuse, 8.50705917302346158658e+37, PT ;  /* 0x7e8000001700780b */ /* 0x042fe40003f04000 */
[----:B------:R-:W-:-:S11]  /*0510*/  FSETP.GEU.AND P1, PT, R23, 1.175494350822287508e-38, PT ;  /* 0x008000001700780b */ /* 0x000fd60003f2e000 */
[----:B------:R-:W-:-:S04]  /*0520*/  @P0 FMUL R23, R23, 0.25 ;  /* 0x3e80000017170820 */ /* 0x000fc80000400000 */
[----:B------:R-:W-:-:S06]  /*0530*/  @!P1 FMUL R23, R23, 16777216 ;  /* 0x4b80000017179820 */ /* 0x000fcc0000400000 */
[----:B------:R-:W1:Y:S01]  /*0540*/  MUFU.RCP R23, R23 ;  /* 0x0000001700177308 */ /* 0x000e620000001000 */
[----:B------:R-:W-:Y:S04]  /*0550*/  STG.E.128 desc[UR4][R28.64], R16 ;  /* 0x000000101c007986 */ /* 0x000fe8000c101d04 */
[----:B------:R-:W-:Y:S01]  /*0560*/  STG.E.128 desc[UR4][R28.64+0x800], R12 ;  /* 0x0008000c1c007986 */ /* 0x000fe2000c101d04 */
[C-C-:B--2---:R-:W-:Y:S01]  /*0570*/  FFMA R24, R8.reuse, R24, R4.reuse ;  /* 0x0000001808187223 */ /* 0x144fe20000000004 */
[----:B------:R-:W-:Y:S01]  /*0580*/  FFMA R20, R8, R21, R4 ;  /* 0x0000001508147223 */ /* 0x000fe20000000004 */
[----:B------:R-:W-:Y:S01]  /*0590*/  FSEL R4, R3, 1, P0 ;  /* 0x3f80000003047808 */ /* 0x000fe20000000000 */
[----:B------:R-:W-:-:S04]  /*05a0*/  FADD R8, -R27, R15 ;  /* 0x0000000f1b087221 */ /* 0x000fc80000000100 */
[----:B------:R-:W-:-:S04]  /*05b0*/  @!P1 FMUL R4, R4, 16777216 ;  /* 0x4b80000004049820 */ /* 0x000fc80000400000 */
[----:B-1----:R-:W-:-:S04]  /*05c0*/  FMUL R3, R23, R4 ;  /* 0x0000000417037220 */ /* 0x002fc80000400000 */
[----:B------:R-:W-:Y:S01]  /*05d0*/  FMUL R8, R3, R8 ;  /* 0x0000000803087220 */ /* 0x000fe20000400000 */
[C-C-:B------:R-:W-:Y:S01]  /*05e0*/  FFMA R25, R9.reuse, R25, R5.reuse ;  /* 0x0000001909197223 */ /* 0x140fe20000000005 */
[----:B------:R-:W-:Y:S02]  /*05f0*/  FFMA R21, R9, R22, R5 ;  /* 0x0000001609157223 */ /* 0x000fe40000000005 */
[----:B------:R-:W-:Y:S01]  /*0600*/  FFMA R23, R11, R8, R7 ;  /* 0x000000080b177223 */ /* 0x000fe20000000007 */
[C---:B------:R-:W-:Y:S01]  /*0610*/  FADD R5, -R26.reuse, R14 ;  /* 0x0000000e1a057221 */ /* 0x040fe20000000100 */
[----:B------:R-:W-:Y:S01]  /*0620*/  FADD R9, -R26, R18 ;  /* 0x000000121a097221 */ /* 0x000fe20000000100 */
[----:B------:R-:W-:Y:S02]  /*0630*/  FADD R4, -R27, R19 ;  /* 0x000000131b047221 */ /* 0x000fe40000000100 */
[----:B------:R-:W-:Y:S01]  /*0640*/  FSETP.GT.AND P6, PT, R23, RZ, PT ;  /* 0x000000ff1700720b */ /* 0x000fe20003fc4000 */
[C---:B------:R-:W-:Y:S01]  /*0650*/  FMUL R5, R2.reuse, R5 ;  /* 0x0000000502057220 */ /* 0x040fe20000400000 */
[----:B------:R-:W-:Y:S01]  /*0660*/  FMUL R9, R2, R9 ;  /* 0x0000000902097220 */ /* 0x000fe20000400000 */
[----:B------:R-:W-:-:S02]  /*0670*/  FMUL R4, R3, R4 ;  /* 0x0000000403047220 */ /* 0x000fc40000400000 */
[----:B------:R-:W1:Y:S01]  /*0680*/  LDC.64 R2, c[0x0][0x218] ;  /* 0x00008600ff027b82 */ /* 0x000e620000000a00 */
[C-C-:B------:R-:W-:Y:S01]  /*0690*/  FFMA R22, R10.reuse, R5, R6.reuse ;  /* 0x000000050a167223 */ /* 0x140fe20000000006 */
[----:B------:R-:W-:Y:S01]  /*06a0*/  FFMA R27, R11, R4, R7 ;  /* 0x000000040b1b7223 */ /* 0x000fe20000000007 */
[----:B------:R-:W-:Y:S01]  /*06b0*/  FFMA R26, R10, R9, R6 ;  /* 0x000000090a1a7223 */ /* 0x000fe20000000006 */
[----:B------:R-:W-:Y:S02]  /*06c0*/  FSETP.GT.AND P4, PT, R21, RZ, PT ;  /* 0x000000ff1500720b */ /* 0x000fe40003f84000 */
[----:B------:R-:W-:Y:S02]  /*06d0*/  FSETP.GT.AND P5, PT, R22, RZ, PT ;  /* 0x000000ff1600720b */ /* 0x000fe40003fa4000 */
[----:B------:R-:W-:Y:S01]  /*06e0*/  @!P6 FMUL R23, R23, 0.10000000149011611938 ;  /* 0x3dcccccd1717e820 */ /* 0x000fe20000400000 */
[----:B------:R-:W-:Y:S02]  /*06f0*/  FSETP.GT.AND P3, PT, R27, RZ, PT ;  /* 0x000000ff1b00720b */ /* 0x000fe40003f64000 */
[----:B------:R-:W-:-:S02]  /*0700*/  FSETP.GT.AND P2, PT, R26, RZ, PT ;  /* 0x000000ff1a00720b */ /* 0x000fc40003f44000 */
[----:B------:R-:W-:Y:S02]  /*0710*/  FSETP.GT.AND P1, PT, R25, RZ, PT ;  /* 0x000000ff1900720b */ /* 0x000fe40003f24000 */
[----:B------:R-:W-:Y:S02]  /*0720*/  FSETP.GT.AND P0, PT, R24, RZ, PT ;  /* 0x000000ff1800720b */ /* 0x000fe40003f04000 */
[----:B------:R-:W-:Y:S01]  /*0730*/  FSETP.GT.AND P6, PT, R20, RZ, PT ;  /* 0x000000ff1400720b */ /* 0x000fe20003fc4000 */
[----:B------:R-:W-:Y:S01]  /*0740*/  @!P4 FMUL R21, R21, 0.10000000149011611938 ;  /* 0x3dcccccd1515c820 */ /* 0x000fe20000400000 */
[----:B------:R-:W-:-:S03]  /*0750*/  @!P5 FMUL R22, R22, 0.10000000149011611938 ;  /* 0x3dcccccd1616d820 */ /* 0x000fc60000400000 */
[----:B------:R-:W-:Y:S01]  /*0760*/  @!P3 FMUL R27, R27, 0.10000000149011611938 ;  /* 0x3dcccccd1b1bb820 */ /* 0x000fe20000400000 */
[----:B-1----:R-:W-:-:S04]  /*0770*/  IMAD.WIDE R2, R0, 0x4, R2 ;  /* 0x0000000400027825 */ /* 0x002fc800078e0202 */
[----:B------:R-:W-:Y:S01]  /*0780*/  @!P2 FMUL R26, R26, 0.10000000149011611938 ;  /* 0x3dcccccd1a1aa820 */ /* 0x000fe20000400000 */
[----:B------:R-:W-:Y:S01]  /*0790*/  @!P1 FMUL R25, R25, 0.10000000149011611938 ;  /* 0x3dcccccd19199820 */ /* 0x000fe20000400000 */
[----:B------:R-:W-:Y:S01]  /*07a0*/  @!P0 FMUL R24, R24, 0.10000000149011611938 ;  /* 0x3dcccccd18188820 */ /* 0x000fe20000400000 */
[----:B------:R-:W-:-:S04]  /*07b0*/  @!P6 FMUL R20, R20, 0.10000000149011611938 ;  /* 0x3dcccccd1414e820 */ /* 0x000fc80000400000 */
[----:B------:R-:W-:Y:S04]  /*07c0*/  STG.E.128 desc[UR4][R2.64], R24 ;  /* 0x0000001802007986 */ /* 0x000fe8000c101d04 */
[----:B------:R-:W-:Y:S01]  /*07d0*/  STG.E.128 desc[UR4][R2.64+0x800], R20 ;  /* 0x0008001402007986 */ /* 0x000fe2000c101d04 */
[----:B------:R-:W-:Y:S05]  /*07e0*/  EXIT ;  /* 0x000000000000794d */ /* 0x000fea0003800000 */
.L_x_0:
[----:B------:R-:W-:-:S00]  /*07f0*/  BRA `(.L_x_0) ;  /* 0xfffffffc00fc7947 */ /* 0x000fc0000383ffff */
[----:B------:R-:W-:-:S00]  /*0800*/  NOP ;  /* 0x0000000000007918 */ /* 0x000fc00000000000 */
[----:B------:R-:W-:-:S00]  /*0810*/  NOP ;  /* 0x0000000000007918 */ /* 0x000fc00000000000 */
[----:B------:R-:W-:-:S00]  /*0820*/  NOP ;  /* 0x0000000000007918 */ /* 0x000fc00000000000 */
[----:B------:R-:W-:-:S00]  /*0830*/  NOP ;  /* 0x0000000000007918 */ /* 0x000fc00000000000 */
[----:B------:R-:W-:-:S00]  /*0840*/  NOP ;  /* 0x0000000000007918 */ /* 0x000fc00000000000 */
[----:B------:R-:W-:-:S00]  /*0850*/  NOP ;  /* 0x0000000000007918 */ /* 0x000fc00000000000 */
[----:B------:R-:W-:-:S00]  /*0860*/  NOP ;  /* 0x0000000000007918 */ /* 0x000fc00000000000 */
[----:B------:R-:W-:-:S00]  /*0870*/  NOP ;  /* 0x0000000000007918 */ /* 0x000fc00000000000 */
.L_x_1:


//--------------------- .nv.global.init           --------------------------
	.section	.nv.global.init,"aw",@progbits
.nv.global.init:
	.type		_$_str,@object
	.size		_$_str,(_$_str_$_2 - _$_str)
_$_str:
        /*0000*/ 	.byte	0x5f, 0x5f, 0x43, 0x55, 0x44, 0x41, 0x5f, 0x46, 0x54, 0x5a, 0x00
	.type		_$_str_$_2,@object
	.size		_$_str_$_2,(.L_1 - _$_str_$_2)
_$_str_$_2:
        /*000b*/ 	.byte	0x5f, 0x5f, 0x43, 0x55, 0x44, 0x41, 0x5f, 0x50, 0x52, 0x45, 0x43, 0x5f, 0x53, 0x51, 0x52, 0x54
        /*001b*/ 	.byte	0x00
.L_1:


//--------------------- .nv.constant0.triton_poi_fused__native_batch_norm_legit_no_training_convolution_leaky_relu_8 --------------------------
	.section	.nv.constant0.triton_poi_fused__native_batch_norm_legit_no_training_convolution_leaky_relu_8,"a",@progbits
	.sectionflags	@""
	.align	4
.nv.constant0.triton_poi_fused__native_batch_norm_legit_no_training_convolution_leaky_relu_8:
	.zero		588
